//
// Generated by NVIDIA NVVM Compiler
//
// Compiler Build ID: CL-36424714
// Cuda compilation tools, release 13.0, V13.0.88
// Based on NVVM 20.0.0
//

.version 9.0
.target sm_100
.address_size 64

	// .globl	_Z16cuda_kernel_initPfif

.visible .entry _Z16cuda_kernel_initPfif(
	.param .u64 .ptr .align 1 _Z16cuda_kernel_initPfif_param_0,
	.param .u32 _Z16cuda_kernel_initPfif_param_1,
	.param .f32 _Z16cuda_kernel_initPfif_param_2
)
{
	.reg .pred 	%p<2>;
	.reg .b32 	%r<6>;
	.reg .b32 	%f<2>;
	.reg .b64 	%rd<5>;

	ld.param.u64 	%rd1, [_Z16cuda_kernel_initPfif_param_0];
	ld.param.u32 	%r2, [_Z16cuda_kernel_initPfif_param_1];
	ld.param.f32 	%f1, [_Z16cuda_kernel_initPfif_param_2];
	mov.u32 	%r3, %ntid.x;
	mov.u32 	%r4, %ctaid.x;
	mov.u32 	%r5, %tid.x;
	mad.lo.s32 	%r1, %r3, %r4, %r5;
	setp.ge.s32 	%p1, %r1, %r2;
	@%p1 bra 	$L__BB0_2;
	cvta.to.global.u64 	%rd2, %rd1;
	mul.wide.s32 	%rd3, %r1, 4;
	add.s64 	%rd4, %rd2, %rd3;
	st.global.f32 	[%rd4], %f1;
$L__BB0_2:
	ret;

}


// ===== COMPILED SASS (sm_100) =====

	.target	sm_100

	.elftype	@"ET_EXEC"


//--------------------- .note.nv.tkinfo           --------------------------
	.section	.note.nv.tkinfo,"",@"SHT_NOTE"
	.sectionflags	@"SHF_NOTE_NV_TKINFO"
	.tkinfo
        /*0018*/ 	.word	0x00000002
        /*0030*/ 	.string	""
        /*0030*/ 	.string	"ptxas"
        /*0030*/ 	.string	"Cuda compilation tools, release 13.0, V13.0.88"
        /*0030*/ 	.string	"Build cuda_13.0.r13.0/compiler.36424714_0"
        /*0030*/ 	.string	"-arch sm_100 -m 64 "



//--------------------- .note.nv.cuinfo           --------------------------
	.section	.note.nv.cuinfo,"",@"SHT_NOTE"
	.sectionflags	@"SHF_NOTE_NV_CUINFO"
        /*0018*/ 	.short	0x0002
        /*001a*/ 	.short	0x0064
        /*001c*/ 	.short	0x0082
	.zero		2


//--------------------- .nv.info                  --------------------------
	.section	.nv.info,"",@"SHT_CUDA_INFO"
	.align	4


	//----- nvinfo : EIATTR_REGCOUNT
	.align		4
        /*0000*/ 	.byte	0x04, 0x2f
        /*0002*/ 	.short	(.L_1 - .L_0)
	.align		4
.L_0:
        /*0004*/ 	.word	index@(_Z16cuda_kernel_initPfif)
        /*0008*/ 	.word	0x0000000a


	//----- nvinfo : EIATTR_FRAME_SIZE
	.align		4
.L_1:
        /*000c*/ 	.byte	0x04, 0x11
        /*000e*/ 	.short	(.L_3 - .L_2)
	.align		4
.L_2:
        /*0010*/ 	.word	index@(_Z16cuda_kernel_initPfif)
        /*0014*/ 	.word	0x00000000


	//----- nvinfo : EIATTR_MIN_STACK_SIZE
	.align		4
.L_3:
        /*0018*/ 	.byte	0x04, 0x12
        /*001a*/ 	.short	(.L_5 - .L_4)
	.align		4
.L_4:
        /*001c*/ 	.word	index@(_Z16cuda_kernel_initPfif)
        /*0020*/ 	.word	0x00000000
.L_5:


//--------------------- .nv.compat                --------------------------
	.section	.nv.compat,"",@"SHT_CUDA_COMPAT_INFO"
	.align	4
        /*0000*/ 	.byte	0x02, 0x09, 0x00, 0x00, 0x02, 0x02, 0x01, 0x00, 0x02, 0x05, 0x05, 0x00, 0x03, 0x07, 0x01, 0x01
        /*0010*/ 	.byte	0x02, 0x03, 0x00, 0x00, 0x02, 0x06, 0x01, 0x00, 0x04, 0x0b, 0x08, 0x00, 0x09, 0x00, 0x00, 0x00
        /*0020*/ 	.byte	0x00, 0x00, 0x00, 0x00


//--------------------- .nv.info._Z16cuda_kernel_initPfif --------------------------
	.section	.nv.info._Z16cuda_kernel_initPfif,"",@"SHT_CUDA_INFO"
	.sectionflags	@""
	.align	4


	//----- nvinfo : EIATTR_CUDA_API_VERSION
	.align		4
        /*0000*/ 	.byte	0x04, 0x37
        /*0002*/ 	.short	(.L_7 - .L_6)
.L_6:
        /*0004*/ 	.word	0x00000082


	//----- nvinfo : EIATTR_KPARAM_INFO
	.align		4
.L_7:
        /*0008*/ 	.byte	0x04, 0x17
        /*000a*/ 	.short	(.L_9 - .L_8)
.L_8:
        /*000c*/ 	.word	0x00000000
        /*0010*/ 	.short	0x0002
        /*0012*/ 	.short	0x000c
        /*0014*/ 	.byte	0x00, 0xf0, 0x11, 0x00


	//----- nvinfo : EIATTR_KPARAM_INFO
	.align		4
.L_9:
        /*0018*/ 	.byte	0x04, 0x17
        /*001a*/ 	.short	(.L_11 - .L_10)
.L_10:
        /*001c*/ 	.word	0x00000000
        /*0020*/ 	.short	0x0001
        /*0022*/ 	.short	0x0008
        /*0024*/ 	.byte	0x00, 0xf0, 0x11, 0x00


	//----- nvinfo : EIATTR_KPARAM_INFO
	.align		4
.L_11:
        /*0028*/ 	.byte	0x04, 0x17
        /*002a*/ 	.short	(.L_13 - .L_12)
.L_12:
        /*002c*/ 	.word	0x00000000
        /*0030*/ 	.short	0x0000
        /*0032*/ 	.short	0x0000
        /*0034*/ 	.byte	0x00, 0xf5, 0x21, 0x00


	//----- nvinfo : EIATTR_SPARSE_MMA_MASK
	.align		4
.L_13:
        /*0038*/ 	.byte	0x03, 0x50
        /*003a*/ 	.short	0x0000


	//----- nvinfo : EIATTR_MAXREG_COUNT
	.align		4
        /*003c*/ 	.byte	0x03, 0x1b
        /*003e*/ 	.short	0x00ff


	//----- nvinfo : EIATTR_MERCURY_ISA_VERSION
	.align		4
        /*0040*/ 	.byte	0x03, 0x5f
        /*0042*/ 	.short	0x0101


	//----- nvinfo : EIATTR_VRC_CTA_INIT_COUNT
	.align		4
        /*0044*/ 	.byte	0x02, 0x4a
	.zero		1
	.zero		1


	//----- nvinfo : EIATTR_EXIT_INSTR_OFFSETS
	.align		4
        /*0048*/ 	.byte	0x04, 0x1c
        /*004a*/ 	.short	(.L_15 - .L_14)


	//   ....[0]....
.L_14:
        /*004c*/ 	.word	0x00000070


	//   ....[1]....
        /*0050*/ 	.word	0x000000d0


	//----- nvinfo : EIATTR_CBANK_PARAM_SIZE
	.align		4
.L_15:
        /*0054*/ 	.byte	0x03, 0x19
        /*0056*/ 	.short	0x0010


	//----- nvinfo : EIATTR_PARAM_CBANK
	.align		4
        /*0058*/ 	.byte	0x04, 0x0a
        /*005a*/ 	.short	(.L_17 - .L_16)
	.align		4
.L_16:
        /*005c*/ 	.word	index@(.nv.constant0._Z16cuda_kernel_initPfif)
        /*0060*/ 	.short	0x0380
        /*0062*/ 	.short	0x0010


	//----- nvinfo : EIATTR_SW_WAR
	.align		4
.L_17:
        /*0064*/ 	.byte	0x04, 0x36
        /*0066*/ 	.short	(.L_19 - .L_18)
.L_18:
        /*0068*/ 	.word	0x00000008
.L_19:


//--------------------- .nv.callgraph             --------------------------
	.section	.nv.callgraph,"",@"SHT_CUDA_CALLGRAPH"
	.align	4
	.sectionentsize	8
	.align		4
        /*0000*/ 	.word	0x00000000
	.align		4
        /*0004*/ 	.word	0xffffffff
	.align		4
        /*0008*/ 	.word	0x00000000
	.align		4
        /*000c*/ 	.word	0xfffffffe
	.align		4
        /*0010*/ 	.word	0x00000000
	.align		4
        /*0014*/ 	.word	0xfffffffd
	.align		4
        /*0018*/ 	.word	0x00000000
	.align		4
        /*001c*/ 	.word	0xfffffffc


//--------------------- .text._Z16cuda_kernel_initPfif --------------------------
	.section	.text._Z16cuda_kernel_initPfif,"ax",@progbits
	.align	128
        .global         _Z16cuda_kernel_initPfif
        .type           _Z16cuda_kernel_initPfif,@function
        .size           _Z16cuda_kernel_initPfif,(.L_x_1 - _Z16cuda_kernel_initPfif)
        .other          _Z16cuda_kernel_initPfif,@"STO_CUDA_ENTRY STV_DEFAULT"
_Z16cuda_kernel_initPfif:
.text._Z16cuda_kernel_initPfif:
[----:B------:R-:W-:Y:S01]  /*0000*/  LDC R1, c[0x0][0x37c] ;  /* 0x0000df00ff017b82 */ /* 0x000fe20000000800 */
[----:B------:R-:W0:Y:S01]  /*0010*/  S2R R5, SR_CTAID.X ;  /* 0x0000000000057919 */ /* 0x000e220000002500 */
[----:B------:R-:W0:Y:S01]  /*0020*/  LDCU UR4, c[0x0][0x360] ;  /* 0x00006c00ff0477ac */ /* 0x000e220008000800 */
[----:B------:R-:W0:Y:S01]  /*0030*/  S2R R0, SR_TID.X ;  /* 0x0000000000007919 */ /* 0x000e220000002100 */
[----:B------:R-:W1:Y:S01]  /*0040*/  LDCU UR5, c[0x0][0x388] ;  /* 0x00007100ff0577ac */ /* 0x000e620008000800 */
[----:B0-----:R-:W-:-:S05]  /*0050*/  IMAD R5, R5, UR4, R0 ;  /* 0x0000000405057c24 */ /* 0x001fca000f8e0200 */
[----:B-1----:R-:W-:-:S13]  /*0060*/  ISETP.GE.AND P0, PT, R5, UR5, PT ;  /* 0x0000000505007c0c */ /* 0x002fda000bf06270 */
[----:B------:R-:W-:Y:S05]  /*0070*/  @P0 EXIT ;  /* 0x000000000000094d */ /* 0x000fea0003800000 */
[----:B------:R-:W0:Y:S01]  /*0080*/  LDC.64 R2, c[0x0][0x380] ;  /* 0x0000e000ff027b82 */ /* 0x000e220000000a00 */
[----:B------:R-:W1:Y:S07]  /*0090*/  LDCU.64 UR4, c[0x0][0x358] ;  /* 0x00006b00ff0477ac */ /* 0x000e6e0008000a00 */
[----:B------:R-:W1:Y:S01]  /*00a0*/  LDC R7, c[0x0][0x38c] ;  /* 0x0000e300ff077b82 */ /* 0x000e620000000800 */
[----:B0-----:R-:W-:-:S05]  /*00b0*/  IMAD.WIDE R2, R5, 0x4, R2 ;  /* 0x0000000405027825 */ /* 0x001fca00078e0202 */
[----:B-1----:R-:W-:Y:S01]  /*00c0*/  STG.E desc[UR4][R2.64], R7 ;  /* 0x0000000702007986 */ /* 0x002fe2000c101904 */
[----:B------:R-:W-:Y:S05]  /*00d0*/  EXIT ;  /* 0x000000000000794d */ /* 0x000fea0003800000 */
.L_x_0:
[----:B------:R-:W-:-:S00]  /*00e0*/  BRA `(.L_x_0) ;  /* 0xfffffffc00fc7947 */ /* 0x000fc0000383ffff */
[----:B------:R-:W-:-:S00]  /*00f0*/  NOP ;  /* 0x0000000000007918 */ /* 0x000fc00000000000 */
        /* <DEDUP_REMOVED lines=8> */
.L_x_1:


//--------------------- .nv.shared.reserved.0     --------------------------
	.section	.nv.shared.reserved.0,"aw",@nobits
	.weak		__nv_reservedSMEM_offset_0_alias
	.size		__nv_reservedSMEM_offset_0_alias, 0, 64
	.other		__nv_reservedSMEM_offset_0_alias,@"STO_CUDA_RESERVED_SHARED STV_DEFAULT"
__nv_reservedSMEM_offset_0_alias:
	.zero		0
	.zero		64


//--------------------- .nv.constant0._Z16cuda_kernel_initPfif --------------------------
	.section	.nv.constant0._Z16cuda_kernel_initPfif,"a",@progbits
	.sectionflags	@""
	.align	4
.nv.constant0._Z16cuda_kernel_initPfif:
	.zero		912


//--------------------- SYMBOLS --------------------------

	.type		.nv.reservedSmem.offset0,@object
	.size		.nv.reservedSmem.offset0,0x4
